//
// Generated by NVIDIA NVVM Compiler
//
// Compiler Build ID: CL-36424714
// Cuda compilation tools, release 13.0, V13.0.88
// Based on NVVM 20.0.0
//

.version 9.0
.target sm_100
.address_size 64

	// .globl	default_function_kernel

.visible .entry default_function_kernel(
	.param .u64 .ptr .align 1 default_function_kernel_param_0,
	.param .u64 .ptr .align 1 default_function_kernel_param_1
)
.maxntid 60
{
	.reg .b32 	%r<12>;
	.reg .b32 	%f<2>;
	.reg .b64 	%rd<9>;

	ld.param.u64 	%rd1, [default_function_kernel_param_0];
	ld.param.u64 	%rd2, [default_function_kernel_param_1];
	cvta.to.global.u64 	%rd3, %rd2;
	cvta.to.global.u64 	%rd4, %rd1;
	mov.u32 	%r1, %ctaid.x;
	mul.hi.u32 	%r2, %r1, -2004318071;
	shr.u32 	%r3, %r2, 5;
	mul.lo.s32 	%r4, %r3, 60;
	sub.s32 	%r5, %r1, %r4;
	shr.u32 	%r6, %r5, 1;
	mov.u32 	%r7, %tid.x;
	shr.u32 	%r8, %r7, 1;
	mad.lo.s32 	%r9, %r3, 900, %r8;
	mad.lo.s32 	%r10, %r6, 30, %r9;
	mul.wide.u32 	%rd5, %r10, 4;
	add.s64 	%rd6, %rd4, %rd5;
	ld.global.nc.f32 	%f1, [%rd6];
	mad.lo.s32 	%r11, %r1, 60, %r7;
	mul.wide.u32 	%rd7, %r11, 4;
	add.s64 	%rd8, %rd3, %rd7;
	st.global.f32 	[%rd8], %f1;
	ret;

}


// ===== COMPILED SASS (sm_100) =====

	.target	sm_100

	.elftype	@"ET_EXEC"


//--------------------- .note.nv.tkinfo           --------------------------
	.section	.note.nv.tkinfo,"",@"SHT_NOTE"
	.sectionflags	@"SHF_NOTE_NV_TKINFO"
	.tkinfo
        /*0018*/ 	.word	0x00000002
        /*0030*/ 	.string	""
        /*0030*/ 	.string	"ptxas"
        /*0030*/ 	.string	"Cuda compilation tools, release 13.0, V13.0.88"
        /*0030*/ 	.string	"Build cuda_13.0.r13.0/compiler.36424714_0"
        /*0030*/ 	.string	"-arch sm_100 -m 64 "



//--------------------- .note.nv.cuinfo           --------------------------
	.section	.note.nv.cuinfo,"",@"SHT_NOTE"
	.sectionflags	@"SHF_NOTE_NV_CUINFO"
        /*0018*/ 	.short	0x0002
        /*001a*/ 	.short	0x0064
        /*001c*/ 	.short	0x0082
	.zero		2


//--------------------- .nv.info                  --------------------------
	.section	.nv.info,"",@"SHT_CUDA_INFO"
	.align	4


	//----- nvinfo : EIATTR_REGCOUNT
	.align		4
        /*0000*/ 	.byte	0x04, 0x2f
        /*0002*/ 	.short	(.L_1 - .L_0)
	.align		4
.L_0:
        /*0004*/ 	.word	index@(default_function_kernel)
        /*0008*/ 	.word	0x0000000a


	//----- nvinfo : EIATTR_FRAME_SIZE
	.align		4
.L_1:
        /*000c*/ 	.byte	0x04, 0x11
        /*000e*/ 	.short	(.L_3 - .L_2)
	.align		4
.L_2:
        /*0010*/ 	.word	index@(default_function_kernel)
        /*0014*/ 	.word	0x00000000


	//----- nvinfo : EIATTR_MIN_STACK_SIZE
	.align		4
.L_3:
        /*0018*/ 	.byte	0x04, 0x12
        /*001a*/ 	.short	(.L_5 - .L_4)
	.align		4
.L_4:
        /*001c*/ 	.word	index@(default_function_kernel)
        /*0020*/ 	.word	0x00000000
.L_5:


//--------------------- .nv.compat                --------------------------
	.section	.nv.compat,"",@"SHT_CUDA_COMPAT_INFO"
	.align	4
        /*0000*/ 	.byte	0x02, 0x09, 0x00, 0x00, 0x02, 0x02, 0x01, 0x00, 0x02, 0x05, 0x05, 0x00, 0x03, 0x07, 0x01, 0x01
        /*0010*/ 	.byte	0x02, 0x03, 0x00, 0x00, 0x02, 0x06, 0x01, 0x00, 0x04, 0x0b, 0x08, 0x00, 0x09, 0x00, 0x00, 0x00
        /*0020*/ 	.byte	0x00, 0x00, 0x00, 0x00


//--------------------- .nv.info.default_function_kernel --------------------------
	.section	.nv.info.default_function_kernel,"",@"SHT_CUDA_INFO"
	.sectionflags	@""
	.align	4


	//----- nvinfo : EIATTR_CUDA_API_VERSION
	.align		4
        /*0000*/ 	.byte	0x04, 0x37
        /*0002*/ 	.short	(.L_7 - .L_6)
.L_6:
        /*0004*/ 	.word	0x00000082


	//----- nvinfo : EIATTR_KPARAM_INFO
	.align		4
.L_7:
        /*0008*/ 	.byte	0x04, 0x17
        /*000a*/ 	.short	(.L_9 - .L_8)
.L_8:
        /*000c*/ 	.word	0x00000000
        /*0010*/ 	.short	0x0001
        /*0012*/ 	.short	0x0008
        /*0014*/ 	.byte	0x00, 0xf5, 0x21, 0x00


	//----- nvinfo : EIATTR_KPARAM_INFO
	.align		4
.L_9:
        /*0018*/ 	.byte	0x04, 0x17
        /*001a*/ 	.short	(.L_11 - .L_10)
.L_10:
        /*001c*/ 	.word	0x00000000
        /*0020*/ 	.short	0x0000
        /*0022*/ 	.short	0x0000
        /*0024*/ 	.byte	0x00, 0xf5, 0x21, 0x00


	//----- nvinfo : EIATTR_SPARSE_MMA_MASK
	.align		4
.L_11:
        /*0028*/ 	.byte	0x03, 0x50
        /*002a*/ 	.short	0x0000


	//----- nvinfo : EIATTR_MAXREG_COUNT
	.align		4
        /*002c*/ 	.byte	0x03, 0x1b
        /*002e*/ 	.short	0x00ff


	//----- nvinfo : EIATTR_MERCURY_ISA_VERSION
	.align		4
        /*0030*/ 	.byte	0x03, 0x5f
        /*0032*/ 	.short	0x0101


	//----- nvinfo : EIATTR_VRC_CTA_INIT_COUNT
	.align		4
        /*0034*/ 	.byte	0x02, 0x4a
	.zero		1
	.zero		1


	//----- nvinfo : EIATTR_EXIT_INSTR_OFFSETS
	.align		4
        /*0038*/ 	.byte	0x04, 0x1c
        /*003a*/ 	.short	(.L_13 - .L_12)


	//   ....[0]....
.L_12:
        /*003c*/ 	.word	0x00000120


	//----- nvinfo : EIATTR_MAX_THREADS
	.align		4
.L_13:
        /*0040*/ 	.byte	0x04, 0x05
        /*0042*/ 	.short	(.L_15 - .L_14)
.L_14:
        /*0044*/ 	.word	0x0000003c
        /*0048*/ 	.word	0x00000001
        /*004c*/ 	.word	0x00000001


	//----- nvinfo : EIATTR_CBANK_PARAM_SIZE
	.align		4
.L_15:
        /*0050*/ 	.byte	0x03, 0x19
        /*0052*/ 	.short	0x0010


	//----- nvinfo : EIATTR_PARAM_CBANK
	.align		4
        /*0054*/ 	.byte	0x04, 0x0a
        /*0056*/ 	.short	(.L_17 - .L_16)
	.align		4
.L_16:
        /*0058*/ 	.word	index@(.nv.constant0.default_function_kernel)
        /*005c*/ 	.short	0x0380
        /*005e*/ 	.short	0x0010


	//----- nvinfo : EIATTR_SW_WAR
	.align		4
.L_17:
        /*0060*/ 	.byte	0x04, 0x36
        /*0062*/ 	.short	(.L_19 - .L_18)
.L_18:
        /*0064*/ 	.word	0x00000008
.L_19:


//--------------------- .nv.callgraph             --------------------------
	.section	.nv.callgraph,"",@"SHT_CUDA_CALLGRAPH"
	.align	4
	.sectionentsize	8
	.align		4
        /*0000*/ 	.word	0x00000000
	.align		4
        /*0004*/ 	.word	0xffffffff
	.align		4
        /*0008*/ 	.word	0x00000000
	.align		4
        /*000c*/ 	.word	0xfffffffe
	.align		4
        /*0010*/ 	.word	0x00000000
	.align		4
        /*0014*/ 	.word	0xfffffffd
	.align		4
        /*0018*/ 	.word	0x00000000
	.align		4
        /*001c*/ 	.word	0xfffffffc


//--------------------- .text.default_function_kernel --------------------------
	.section	.text.default_function_kernel,"ax",@progbits
	.align	128
        .global         default_function_kernel
        .type           default_function_kernel,@function
        .size           default_function_kernel,(.L_x_1 - default_function_kernel)
        .other          default_function_kernel,@"STO_CUDA_ENTRY STV_DEFAULT"
default_function_kernel:
.text.default_function_kernel:
[----:B------:R-:W-:Y:S01]  /*0000*/  LDC R1, c[0x0][0x37c] ;  /* 0x0000df00ff017b82 */ /* 0x000fe20000000800 */
[----:B------:R-:W0:Y:S07]  /*0010*/  S2R R7, SR_CTAID.X ;  /* 0x0000000000077919 */ /* 0x000e2e0000002500 */
[----:B------:R-:W1:Y:S01]  /*0020*/  LDC.64 R2, c[0x0][0x380] ;  /* 0x0000e000ff027b82 */ /* 0x000e620000000a00 */
[----:B------:R-:W2:Y:S01]  /*0030*/  LDCU.64 UR4, c[0x0][0x358] ;  /* 0x00006b00ff0477ac */ /* 0x000ea20008000a00 */
[----:B------:R-:W3:Y:S01]  /*0040*/  S2R R6, SR_TID.X ;  /* 0x0000000000067919 */ /* 0x000ee20000002100 */
[----:B0-----:R-:W-:Y:S01]  /*0050*/  IMAD.HI.U32 R0, R7, -0x77777777, RZ ;  /* 0x8888888907007827 */ /* 0x001fe200078e00ff */
[----:B---3--:R-:W-:-:S04]  /*0060*/  SHF.R.U32.HI R5, RZ, 0x1, R6 ;  /* 0x00000001ff057819 */ /* 0x008fc80000011606 */
[----:B------:R-:W-:-:S05]  /*0070*/  SHF.R.U32.HI R0, RZ, 0x5, R0 ;  /* 0x00000005ff007819 */ /* 0x000fca0000011600 */
[C---:B------:R-:W-:Y:S02]  /*0080*/  IMAD R4, R0.reuse, -0x3c, R7 ;  /* 0xffffffc400047824 */ /* 0x040fe400078e0207 */
[----:B------:R-:W-:-:S03]  /*0090*/  IMAD R5, R0, 0x384, R5 ;  /* 0x0000038400057824 */ /* 0x000fc600078e0205 */
[----:B------:R-:W-:-:S05]  /*00a0*/  SHF.R.U32.HI R4, RZ, 0x1, R4 ;  /* 0x00000001ff047819 */ /* 0x000fca0000011604 */
[----:B------:R-:W-:-:S04]  /*00b0*/  IMAD R5, R4, 0x1e, R5 ;  /* 0x0000001e04057824 */ /* 0x000fc800078e0205 */
[----:B-1----:R-:W-:Y:S02]  /*00c0*/  IMAD.WIDE.U32 R2, R5, 0x4, R2 ;  /* 0x0000000405027825 */ /* 0x002fe400078e0002 */
[----:B------:R-:W0:Y:S04]  /*00d0*/  LDC.64 R4, c[0x0][0x388] ;  /* 0x0000e200ff047b82 */ /* 0x000e280000000a00 */
[----:B--2---:R-:W2:Y:S01]  /*00e0*/  LDG.E.CONSTANT R3, desc[UR4][R2.64] ;  /* 0x0000000402037981 */ /* 0x004ea2000c1e9900 */
[----:B------:R-:W-:-:S04]  /*00f0*/  IMAD R7, R7, 0x3c, R6 ;  /* 0x0000003c07077824 */ /* 0x000fc800078e0206 */
[----:B0-----:R-:W-:-:S05]  /*0100*/  IMAD.WIDE.U32 R4, R7, 0x4, R4 ;  /* 0x0000000407047825 */ /* 0x001fca00078e0004 */
[----:B--2---:R-:W-:Y:S01]  /*0110*/  STG.E desc[UR4][R4.64], R3 ;  /* 0x0000000304007986 */ /* 0x004fe2000c101904 */
[----:B------:R-:W-:Y:S05]  /*0120*/  EXIT ;  /* 0x000000000000794d */ /* 0x000fea0003800000 */
.L_x_0:
[----:B------:R-:W-:-:S00]  /*0130*/  BRA `(.L_x_0) ;  /* 0xfffffffc00fc7947 */ /* 0x000fc0000383ffff */
[----:B------:R-:W-:-:S00]  /*0140*/  NOP ;  /* 0x0000000000007918 */ /* 0x000fc00000000000 */
        /* <DEDUP_REMOVED lines=11> */
.L_x_1:


//--------------------- .nv.shared.reserved.0     --------------------------
	.section	.nv.shared.reserved.0,"aw",@nobits
	.weak		__nv_reservedSMEM_offset_0_alias
	.size		__nv_reservedSMEM_offset_0_alias, 0, 64
	.other		__nv_reservedSMEM_offset_0_alias,@"STO_CUDA_RESERVED_SHARED STV_DEFAULT"
__nv_reservedSMEM_offset_0_alias:
	.zero		0
	.zero		64


//--------------------- .nv.constant0.default_function_kernel --------------------------
	.section	.nv.constant0.default_function_kernel,"a",@progbits
	.sectionflags	@""
	.align	4
.nv.constant0.default_function_kernel:
	.zero		912


//--------------------- SYMBOLS --------------------------

	.type		.nv.reservedSmem.offset0,@object
	.size		.nv.reservedSmem.offset0,0x4
